	.headerflags	@"EF_CUDA_TEXMODE_UNIFIED EF_CUDA_64BIT_ADDRESS EF_CUDA_ACCELERATORS EF_CUDA_SM90 EF_CUDA_VIRTUAL_SM(EF_CUDA_SM90)"
	.elftype	@"ET_EXEC"


//--------------------- .nv.info                  --------------------------
	.section	.nv.info,"",@"SHT_CUDA_INFO"
	.align	4


	//----- nvinfo : EIATTR_REGCOUNT
	.align		4
        /*0000*/ 	.byte	0x04, 0x2f
        /*0002*/ 	.short	(.L_1 - .L_0)
	.align		4
.L_0:
        /*0004*/ 	.word	index@(triton_poi_fused_add_convolution_mul_28)
        /*0008*/ 	.word	0x00000020


	//----- nvinfo : EIATTR_MIN_STACK_SIZE
	.align		4
.L_1:
        /*000c*/ 	.byte	0x04, 0x12
        /*000e*/ 	.short	(.L_3 - .L_2)
	.align		4
.L_2:
        /*0010*/ 	.word	index@(triton_poi_fused_add_convolution_mul_28)
        /*0014*/ 	.word	0x00000000


	//----- nvinfo : EIATTR_FRAME_SIZE
	.align		4
.L_3:
        /*0018*/ 	.byte	0x04, 0x11
        /*001a*/ 	.short	(.L_5 - .L_4)
	.align		4
.L_4:
        /*001c*/ 	.word	index@(triton_poi_fused_add_convolution_mul_28)
        /*0020*/ 	.word	0x00000000


	//----- nvinfo : EIATTR_MIN_STACK_SIZE
	.align		4
.L_5:
        /*0024*/ 	.byte	0x04, 0x12
        /*0026*/ 	.short	(.L_7 - .L_6)
	.align		4
.L_6:
        /*0028*/ 	.word	index@(triton_poi_fused_add_convolution_mul_28)
        /*002c*/ 	.word	0x00000000
.L_7:


//--------------------- .nv.info.triton_poi_fused_add_convolution_mul_28 --------------------------
	.section	.nv.info.triton_poi_fused_add_convolution_mul_28,"",@"SHT_CUDA_INFO"
	.sectionflags	@""
	.align	4


	//----- nvinfo : EIATTR_CUDA_API_VERSION
	.align		4
        /*0000*/ 	.byte	0x04, 0x37
        /*0002*/ 	.short	(.L_9 - .L_8)
.L_8:
        /*0004*/ 	.word	0x0000007c


	//----- nvinfo : EIATTR_KPARAM_INFO
	.align		4
.L_9:
        /*0008*/ 	.byte	0x04, 0x17
        /*000a*/ 	.short	(.L_11 - .L_10)
.L_10:
        /*000c*/ 	.word	0x00000000
        /*0010*/ 	.short	0x0009
        /*0012*/ 	.short	0x0044
        /*0014*/ 	.byte	0x00, 0xf0, 0x11, 0x00


	//----- nvinfo : EIATTR_KPARAM_INFO
	.align		4
.L_11:
        /*0018*/ 	.byte	0x04, 0x17
        /*001a*/ 	.short	(.L_13 - .L_12)
.L_12:
        /*001c*/ 	.word	0x00000000
        /*0020*/ 	.short	0x0008
        /*0022*/ 	.short	0x0040
        /*0024*/ 	.byte	0x00, 0xf0, 0x11, 0x00


	//----- nvinfo : EIATTR_KPARAM_INFO
	.align		4
.L_13:
        /*0028*/ 	.byte	0x04, 0x17
        /*002a*/ 	.short	(.L_15 - .L_14)
.L_14:
        /*002c*/ 	.word	0x00000000
        /*0030*/ 	.short	0x0007
        /*0032*/ 	.short	0x0038
        /*0034*/ 	.byte	0x00, 0xf4, 0x21, 0x00


	//----- nvinfo : EIATTR_KPARAM_INFO
	.align		4
.L_15:
        /*0038*/ 	.byte	0x04, 0x17
        /*003a*/ 	.short	(.L_17 - .L_16)
.L_16:
        /*003c*/ 	.word	0x00000000
        /*0040*/ 	.short	0x0006
        /*0042*/ 	.short	0x0030
        /*0044*/ 	.byte	0x00, 0xf4, 0x21, 0x00


	//----- nvinfo : EIATTR_KPARAM_INFO
	.align		4
.L_17:
        /*0048*/ 	.byte	0x04, 0x17
        /*004a*/ 	.short	(.L_19 - .L_18)
.L_18:
        /*004c*/ 	.word	0x00000000
        /*0050*/ 	.short	0x0005
        /*0052*/ 	.short	0x0028
        /*0054*/ 	.byte	0x00, 0xf4, 0x21, 0x00


	//----- nvinfo : EIATTR_KPARAM_INFO
	.align		4
.L_19:
        /*0058*/ 	.byte	0x04, 0x17
        /*005a*/ 	.short	(.L_21 - .L_20)
.L_20:
        /*005c*/ 	.word	0x00000000
        /*0060*/ 	.short	0x0004
        /*0062*/ 	.short	0x0020
        /*0064*/ 	.byte	0x00, 0xf4, 0x21, 0x00


	//----- nvinfo : EIATTR_KPARAM_INFO
	.align		4
.L_21:
        /*0068*/ 	.byte	0x04, 0x17
        /*006a*/ 	.short	(.L_23 - .L_22)
.L_22:
        /*006c*/ 	.word	0x00000000
        /*0070*/ 	.short	0x0003
        /*0072*/ 	.short	0x0018
        /*0074*/ 	.byte	0x00, 0xf4, 0x21, 0x00


	//----- nvinfo : EIATTR_KPARAM_INFO
	.align		4
.L_23:
        /*0078*/ 	.byte	0x04, 0x17
        /*007a*/ 	.short	(.L_25 - .L_24)
.L_24:
        /*007c*/ 	.word	0x00000000
        /*0080*/ 	.short	0x0002
        /*0082*/ 	.short	0x0010
        /*0084*/ 	.byte	0x00, 0xf4, 0x21, 0x00


	//----- nvinfo : EIATTR_KPARAM_INFO
	.align		4
.L_25:
        /*0088*/ 	.byte	0x04, 0x17
        /*008a*/ 	.short	(.L_27 - .L_26)
.L_26:
        /*008c*/ 	.word	0x00000000
        /*0090*/ 	.short	0x0001
        /*0092*/ 	.short	0x0008
        /*0094*/ 	.byte	0x00, 0xf4, 0x21, 0x00


	//----- nvinfo : EIATTR_KPARAM_INFO
	.align		4
.L_27:
        /*0098*/ 	.byte	0x04, 0x17
        /*009a*/ 	.short	(.L_29 - .L_28)
.L_28:
        /*009c*/ 	.word	0x00000000
        /*00a0*/ 	.short	0x0000
        /*00a2*/ 	.short	0x0000
        /*00a4*/ 	.byte	0x00, 0xf4, 0x21, 0x00


	//----- nvinfo : EIATTR_SPARSE_MMA_MASK
	.align		4
.L_29:
        /*00a8*/ 	.byte	0x03, 0x50
        /*00aa*/ 	.short	0x0000


	//----- nvinfo : EIATTR_MAXREG_COUNT
	.align		4
        /*00ac*/ 	.byte	0x03, 0x1b
        /*00ae*/ 	.short	0x00ff


	//----- nvinfo : EIATTR_EXIT_INSTR_OFFSETS
	.align		4
        /*00b0*/ 	.byte	0x04, 0x1c
        /*00b2*/ 	.short	(.L_31 - .L_30)


	//   ....[0]....
.L_30:
        /*00b4*/ 	.word	0x00000670


	//   ....[1]....
        /*00b8*/ 	.word	0x00000690


	//----- nvinfo : EIATTR_REQNTID
	.align		4
.L_31:
        /*00bc*/ 	.byte	0x04, 0x10
        /*00be*/ 	.short	(.L_33 - .L_32)
.L_32:
        /*00c0*/ 	.word	0x00000080
        /*00c4*/ 	.word	0x00000001
        /*00c8*/ 	.word	0x00000001


	//----- nvinfo : EIATTR_CBANK_PARAM_SIZE
	.align		4
.L_33:
        /*00cc*/ 	.byte	0x03, 0x19
        /*00ce*/ 	.short	0x0048


	//----- nvinfo : EIATTR_PARAM_CBANK
	.align		4
        /*00d0*/ 	.byte	0x04, 0x0a
        /*00d2*/ 	.short	(.L_35 - .L_34)
	.align		4
.L_34:
        /*00d4*/ 	.word	index@(.nv.constant0.triton_poi_fused_add_convolution_mul_28)
        /*00d8*/ 	.short	0x0210
        /*00da*/ 	.short	0x0048


	//----- nvinfo : EIATTR_SW_WAR
	.align		4
.L_35:
        /*00dc*/ 	.byte	0x04, 0x36
        /*00de*/ 	.short	(.L_37 - .L_36)
.L_36:
        /*00e0*/ 	.word	0x00000008
.L_37:


//--------------------- .nv.callgraph             --------------------------
	.section	.nv.callgraph,"",@"SHT_CUDA_CALLGRAPH"
	.align	4
	.sectionentsize	8
	.align		4
        /*0000*/ 	.word	0x00000000
	.align		4
        /*0004*/ 	.word	0xffffffff
	.align		4
        /*0008*/ 	.word	0x00000000
	.align		4
        /*000c*/ 	.word	0xfffffffe
	.align		4
        /*0010*/ 	.word	0x00000000
	.align		4
        /*0014*/ 	.word	0xfffffffd
	.align		4
        /*0018*/ 	.word	0x00000000
	.align		4
        /*001c*/ 	.word	0xfffffffc


//--------------------- .text.triton_poi_fused_add_convolution_mul_28 --------------------------
	.section	.text.triton_poi_fused_add_convolution_mul_28,"ax",@progbits
	.sectionflags	@"SHF_BARRIERS=1"
	.align	128
        .global         triton_poi_fused_add_convolution_mul_28
        .type           triton_poi_fused_add_convolution_mul_28,@function
        .size           triton_poi_fused_add_convolution_mul_28,(.L_x_1 - triton_poi_fused_add_convolution_mul_28)
        .other          triton_poi_fused_add_convolution_mul_28,@"STO_CUDA_ENTRY STV_DEFAULT"
triton_poi_fused_add_convolution_mul_28:
.text.triton_poi_fused_add_convolution_mul_28:
[----:B------:R-:W0:Y:S01]  /*0000*/  LDC R1, c[0x0][0x28] ;  /* 0x00000a00ff017b82 */ /* 0x000e220000000800 */
[----:B------:R-:W1:Y:S07]  /*0010*/  S2R R21, SR_CTAID.X ;  /* 0x0000000000157919 */ /* 0x000e6e0000002500 */
[----:B------:R-:W2:Y:S01]  /*0020*/  LDC.64 R2, c[0x0][0x210] ;  /* 0x00008400ff027b82 */ /* 0x000ea20000000a00 */
[----:B------:R-:W-:Y:S01]  /*0030*/  ULDC.64 UR6, c[0x0][0x208] ;  /* 0x0000820000067ab9 */ /* 0x000fe20000000a00 */
[----:B------:R-:W3:Y:S01]  /*0040*/  S2R R22, SR_TID.X ;  /* 0x0000000000167919 */ /* 0x000ee20000002100 */
[----:B------:R-:W4:Y:S05]  /*0050*/  S2R R17, SR_CTAID.Y ;  /* 0x0000000000117919 */ /* 0x000f2a0000002600 */
[----:B------:R-:W5:Y:S01]  /*0060*/  S2UR UR5, SR_CgaCtaId ;  /* 0x00000000000579c3 */ /* 0x000f620000008800 */
[----:B------:R-:W-:-:S07]  /*0070*/  UMOV UR4, 0x400 ;  /* 0x0000040000047882 */ /* 0x000fce0000000000 */
[----:B------:R-:W5:Y:S01]  /*0080*/  LDC.64 R24, c[0x0][0x218] ;  /* 0x00008600ff187b82 */ /* 0x000f620000000a00 */
[----:B------:R-:W-:-:S07]  /*0090*/  IMAD.MOV.U32 R16, RZ, RZ, RZ ;  /* 0x000000ffff107224 */ /* 0x000fce00078e00ff */
[----:B------:R-:W5:Y:S01]  /*00a0*/  LDC.64 R6, c[0x0][0x220] ;  /* 0x00008800ff067b82 */ /* 0x000f620000000a00 */
[----:B-1----:R-:W-:Y:S01]  /*00b0*/  IMAD.SHL.U32 R21, R21, 0x80, RZ ;  /* 0x0000008015157824 */ /* 0x002fe200078e00ff */
[----:B------:R-:W-:-:S06]  /*00c0*/  HFMA2.MMA R20, -RZ, RZ, 0, 0 ;  /* 0x00000000ff147435 */ /* 0x000fcc00000001ff */
[----:B------:R-:W1:Y:S01]  /*00d0*/  LDC.64 R28, c[0x0][0x228] ;  /* 0x00008a00ff1c7b82 */ /* 0x000e620000000a00 */
[----:B---3--:R-:W-:Y:S01]  /*00e0*/  IMAD.SHL.U32 R14, R22, 0x2, RZ ;  /* 0x00000002160e7824 */ /* 0x008fe200078e00ff */
[----:B------:R-:W-:Y:S01]  /*00f0*/  SHF.R.U32.HI R0, RZ, 0x6, R22 ;  /* 0x00000006ff007819 */ /* 0x000fe20000011616 */
[----:B----4-:R-:W-:-:S03]  /*0100*/  IMAD.SHL.U32 R15, R17, 0x2, RZ ;  /* 0x00000002110f7824 */ /* 0x010fc600078e00ff */
[----:B------:R-:W-:Y:S02]  /*0110*/  SGXT.U32 R0, R0, 0x1 ;  /* 0x000000010000781a */ /* 0x000fe40000000000 */
[----:B------:R-:W3:Y:S01]  /*0120*/  LDC.64 R12, c[0x0][0x240] ;  /* 0x00009000ff0c7b82 */ /* 0x000ee20000000a00 */
[----:B------:R-:W-:Y:S02]  /*0130*/  LOP3.LUT R5, R21, 0x7e, R14, 0xf8, !PT ;  /* 0x0000007e15057812 */ /* 0x000fe400078ef80e */
[----:B------:R-:W-:Y:S02]  /*0140*/  LOP3.LUT R0, R15, R0, RZ, 0xfc, !PT ;  /* 0x000000000f007212 */ /* 0x000fe400078efcff */
[----:B------:R-:W-:-:S04]  /*0150*/  ISETP.GE.AND P0, PT, R5, 0x80, PT ;  /* 0x000000800500780c */ /* 0x000fc80003f06270 */
[C---:B------:R-:W-:Y:S02]  /*0160*/  ISETP.LT.AND P0, PT, R0.reuse, 0x100, !P0 ;  /* 0x000001000000780c */ /* 0x040fe40004701270 */
[----:B------:R-:W-:Y:S02]  /*0170*/  LEA R0, R0, R5, 0x7 ;  /* 0x0000000500007211 */ /* 0x000fe400078e38ff */
[----:B------:R-:W-:-:S03]  /*0180*/  CS2R R4, SRZ ;  /* 0x0000000000047805 */ /* 0x000fc6000001ff00 */
[----:B--2---:R-:W-:-:S06]  /*0190*/  IMAD.WIDE R2, R0, 0x4, R2 ;  /* 0x0000000400027825 */ /* 0x004fcc00078e0202 */
[----:B------:R-:W2:Y:S01]  /*01a0*/  @P0 LDG.E.EL.64 R4, desc[UR6][R2.64] ;  /* 0x0000000602040981 */ /* 0x000ea2000c2e1b00 */
[----:B------:R-:W-:Y:S01]  /*01b0*/  SHF.R.U32.HI R9, RZ, 0x7, R14 ;  /* 0x00000007ff097819 */ /* 0x000fe2000001160e */
[----:B-----5:R-:W-:Y:S01]  /*01c0*/  UPRMT UR4, UR5, 0x654, UR4 ;  /* 0x0000065405047896 */ /* 0x020fe20008000004 */
[----:B------:R-:W-:Y:S02]  /*01d0*/  LOP3.LUT R18, R14, 0xfe, RZ, 0xc0, !PT ;  /* 0x000000fe0e127812 */ /* 0x000fe400078ec0ff */
[----:B------:R-:W-:Y:S02]  /*01e0*/  SGXT.U32 R9, R9, 0x1 ;  /* 0x000000010909781a */ /* 0x000fe40000000000 */
[----:B------:R-:W-:Y:S02]  /*01f0*/  LOP3.LUT R21, R21, 0x7f, R22, 0xf8, !PT ;  /* 0x0000007f15157812 */ /* 0x000fe400078ef816 */
[----:B------:R-:W-:Y:S02]  /*0200*/  LEA R11, R9, UR4, 0x2 ;  /* 0x00000004090b7c11 */ /* 0x000fe4000f8e10ff */
[----:B------:R-:W-:Y:S01]  /*0210*/  LOP3.LUT R23, R9, 0xfe, R14, 0xf8, !PT ;  /* 0x000000fe09177812 */ /* 0x000fe200078ef80e */
[C---:B0-----:R-:W-:Y:S01]  /*0220*/  IMAD.WIDE R24, R21.reuse, 0x4, R24 ;  /* 0x0000000415187825 */ /* 0x041fe200078e0218 */
[----:B------:R-:W-:Y:S01]  /*0230*/  ISETP.GE.AND P1, PT, R21, 0x80, PT ;  /* 0x000000801500780c */ /* 0x000fe20003f26270 */
[----:B------:R-:W0:Y:S01]  /*0240*/  LDC.64 R8, c[0x0][0x230] ;  /* 0x00008c00ff087b82 */ /* 0x000e220000000a00 */
[----:B------:R-:W-:Y:S01]  /*0250*/  LEA R23, R23, UR4, 0x2 ;  /* 0x0000000417177c11 */ /* 0x000fe2000f8e10ff */
[----:B------:R-:W-:-:S02]  /*0260*/  IMAD R18, R18, 0x4, R11 ;  /* 0x0000000412127824 */ /* 0x000fc400078e020b */
[----:B------:R-:W-:Y:S01]  /*0270*/  IMAD.WIDE R26, R21, 0x4, R6 ;  /* 0x00000004151a7825 */ /* 0x000fe200078e0206 */
[----:B------:R-:W-:-:S03]  /*0280*/  CS2R R6, SRZ ;  /* 0x0000000000067805 */ /* 0x000fc6000001ff00 */
[----:B-1----:R-:W-:Y:S01]  /*0290*/  IMAD.WIDE R28, R0, 0x4, R28 ;  /* 0x00000004001c7825 */ /* 0x002fe200078e021c */
[----:B------:R-:W1:Y:S03]  /*02a0*/  LDC.64 R10, c[0x0][0x238] ;  /* 0x00008e00ff0a7b82 */ /* 0x000e660000000a00 */
[----:B------:R-:W-:Y:S02]  /*02b0*/  IMAD.MOV.U32 R19, RZ, RZ, RZ ;  /* 0x000000ffff137224 */ /* 0x000fe400078e00ff */
[----:B------:R-:W-:Y:S02]  /*02c0*/  IMAD.MOV.U32 R0, RZ, RZ, RZ ;  /* 0x000000ffff007224 */ /* 0x000fe400078e00ff */
[----:B---3--:R-:W-:-:S04]  /*02d0*/  IMAD.WIDE R12, R21, 0x4, R12 ;  /* 0x00000004150c7825 */ /* 0x008fc800078e020c */
[----:B0-----:R-:W-:-:S04]  /*02e0*/  IMAD.WIDE R8, R21, 0x4, R8 ;  /* 0x0000000415087825 */ /* 0x001fc800078e0208 */
[----:B-1----:R-:W-:Y:S01]  /*02f0*/  IMAD.WIDE R10, R21, 0x4, R10 ;  /* 0x00000004150a7825 */ /* 0x002fe200078e020a */
[----:B--2---:R-:W-:Y:S04]  /*0300*/  STS [R23], R4 ;  /* 0x0000000417007388 */ /* 0x004fe80000000800 */
[----:B------:R-:W-:Y:S01]  /*0310*/  STS [R18+0x4], R5 ;  /* 0x0000040512007388 */ /* 0x000fe20000000800 */
[----:B------:R-:W-:Y:S06]  /*0320*/  BAR.SYNC.DEFER_BLOCKING 0x0 ;  /* 0x0000000000007b1d */ /* 0x000fec0000010000 */
[----:B------:R0:W2:Y:S04]  /*0330*/  @!P1 LDG.E.EL R16, desc[UR6][R24.64] ;  /* 0x0000000618109981 */ /* 0x0000a8000c2e1900 */
[----:B------:R-:W3:Y:S04]  /*0340*/  @!P1 LDG.E.EL R20, desc[UR6][R26.64] ;  /* 0x000000061a149981 */ /* 0x000ee8000c2e1900 */
[----:B------:R1:W4:Y:S01]  /*0350*/  @P0 LDG.E.EL.64 R6, desc[UR6][R28.64] ;  /* 0x000000061c060981 */ /* 0x000322000c2e1b00 */
[----:B0-----:R-:W-:-:S03]  /*0360*/  MOV R24, RZ ;  /* 0x000000ff00187202 */ /* 0x001fc60000000f00 */
[----:B------:R0:W5:Y:S04]  /*0370*/  @!P1 LDG.E.EL R19, desc[UR6][R10.64] ;  /* 0x000000060a139981 */ /* 0x000168000c2e1900 */
[----:B------:R-:W5:Y:S04]  /*0380*/  @!P1 LDG.E.EL R0, desc[UR6][R12.64] ;  /* 0x000000060c009981 */ /* 0x000f68000c2e1900 */
[----:B------:R0:W4:Y:S01]  /*0390*/  @!P1 LDG.E.EL R24, desc[UR6][R8.64] ;  /* 0x0000000608189981 */ /* 0x000122000c2e1900 */
[----:B------:R-:W-:Y:S02]  /*03a0*/  LOP3.LUT R22, R22, 0x7f, RZ, 0xc0, !PT ;  /* 0x0000007f16167812 */ /* 0x000fe400078ec0ff */
[----:B------:R-:W-:-:S02]  /*03b0*/  LOP3.LUT R14, R14, 0x7e, RZ, 0xc0, !PT ;  /* 0x0000007e0e0e7812 */ /* 0x000fc400078ec0ff */
[----:B-1----:R-:W-:Y:S02]  /*03c0*/  LEA R29, R22, UR4, 0x2 ;  /* 0x00000004161d7c11 */ /* 0x002fe4000f8e10ff */
[----:B------:R-:W-:Y:S02]  /*03d0*/  LEA R14, R14, UR4, 0x2 ;  /* 0x000000040e0e7c11 */ /* 0x000fe4000f8e10ff */
[----:B------:R-:W-:Y:S01]  /*03e0*/  ISETP.LT.AND P1, PT, R15, 0x100, !P1 ;  /* 0x000001000f00780c */ /* 0x000fe20004f21270 */
[----:B------:R-:W1:Y:S04]  /*03f0*/  LDS R25, [R29] ;  /* 0x000000001d197984 */ /* 0x000e680000000800 */
[----:B------:R-:W0:Y:S01]  /*0400*/  LDS R27, [R29+0x204] ;  /* 0x000204001d1b7984 */ /* 0x000e220000000800 */
[----:B------:R-:W-:Y:S06]  /*0410*/  BAR.SYNC.DEFER_BLOCKING 0x0 ;  /* 0x0000000000007b1d */ /* 0x000fec0000010000 */
[----:B--2---:R-:W-:Y:S01]  /*0420*/  STS [R29], R16 ;  /* 0x000000101d007388 */ /* 0x004fe20000000800 */
[--C-:B-1----:R-:W-:Y:S01]  /*0430*/  FADD R25, R25, R16.reuse ;  /* 0x0000001019197221 */ /* 0x102fe20000000000 */
[----:B0-----:R-:W-:Y:S01]  /*0440*/  FADD R27, R27, R16 ;  /* 0x000000101b1b7221 */ /* 0x001fe20000000000 */
[----:B------:R-:W-:Y:S06]  /*0450*/  BAR.SYNC.DEFER_BLOCKING 0x0 ;  /* 0x0000000000007b1d */ /* 0x000fec0000010000 */
[----:B------:R-:W0:Y:S02]  /*0460*/  LDS.64 R10, [R14] ;  /* 0x000000000e0a7984 */ /* 0x000e240000000a00 */
[----:B------:R-:W-:Y:S06]  /*0470*/  BAR.SYNC.DEFER_BLOCKING 0x0 ;  /* 0x0000000000007b1d */ /* 0x000fec0000010000 */
[----:B---3--:R-:W-:Y:S02]  /*0480*/  STS [R29], R20 ;  /* 0x000000141d007388 */ /* 0x008fe40000000800 */
[----:B------:R-:W-:Y:S01]  /*0490*/  BAR.SYNC.DEFER_BLOCKING 0x0 ;  /* 0x0000000000007b1d */ /* 0x000fe20000010000 */
[----:B0-----:R-:W-:Y:S01]  /*04a0*/  FADD R10, R10, R4 ;  /* 0x000000040a0a7221 */ /* 0x001fe20000000000 */
[----:B------:R-:W-:Y:S01]  /*04b0*/  FADD R11, R11, R5 ;  /* 0x000000050b0b7221 */ /* 0x000fe20000000000 */
[-CC-:B-----5:R-:W-:Y:S01]  /*04c0*/  FFMA R4, R25, R19.reuse, R0.reuse ;  /* 0x0000001319047223 */ /* 0x1a0fe20000000000 */
[----:B------:R-:W-:-:S02]  /*04d0*/  FFMA R0, R27, R19, R0 ;  /* 0x000000131b007223 */ /* 0x000fc40000000000 */
[----:B------:R-:W4:Y:S02]  /*04e0*/  LDS.64 R8, [R14] ;  /* 0x000000000e087984 */ /* 0x000f240000000a00 */
[----:B----4-:R-:W-:Y:S01]  /*04f0*/  FMUL R12, R8, R6 ;  /* 0x00000006080c7220 */ /* 0x010fe20000400000 */
[----:B------:R-:W-:Y:S01]  /*0500*/  BAR.SYNC.DEFER_BLOCKING 0x0 ;  /* 0x0000000000007b1d */ /* 0x000fe20000010000 */
[----:B------:R-:W-:Y:S01]  /*0510*/  FMUL R22, R9, R7 ;  /* 0x0000000709167220 */ /* 0x000fe20000400000 */
[----:B------:R-:W-:-:S04]  /*0520*/  SHF.R.S32.HI R6, RZ, 0x1e, R17 ;  /* 0x0000001eff067819 */ /* 0x000fc80000011411 */
[----:B------:R-:W-:-:S04]  /*0530*/  SGXT R6, R6, 0x1 ;  /* 0x000000010606781a */ /* 0x000fc80000000200 */
[----:B------:R-:W-:Y:S02]  /*0540*/  LEA.HI R8, R6, R15, RZ, 0x6 ;  /* 0x0000000f06087211 */ /* 0x000fe400078f30ff */
[----:B------:R-:W0:Y:S03]  /*0550*/  LDC.64 R6, c[0x0][0x248] ;  /* 0x00009200ff067b82 */ /* 0x000e260000000a00 */
[C---:B------:R-:W-:Y:S01]  /*0560*/  IMAD.SHL.U32 R14, R8.reuse, 0x80, RZ ;  /* 0x00000080080e7824 */ /* 0x040fe200078e00ff */
[----:B------:R-:W-:-:S04]  /*0570*/  LOP3.LUT R8, R8, 0xffffffc0, RZ, 0xc0, !PT ;  /* 0xffffffc008087812 */ /* 0x000fc800078ec0ff */
[----:B------:R-:W-:Y:S01]  /*0580*/  LOP3.LUT R14, R14, 0xffffe000, RZ, 0xc0, !PT ;  /* 0xffffe0000e0e7812 */ /* 0x000fe200078ec0ff */
[----:B------:R-:W-:Y:S03]  /*0590*/  STS [R23], R12 ;  /* 0x0000000c17007388 */ /* 0x000fe60000000800 */
[----:B------:R-:W-:Y:S01]  /*05a0*/  IADD3 R8, R14, R15, -R8 ;  /* 0x0000000f0e087210 */ /* 0x000fe20007ffe808 */
[----:B------:R-:W-:Y:S03]  /*05b0*/  STS [R18+0x4], R22 ;  /* 0x0000041612007388 */ /* 0x000fe60000000800 */
[----:B------:R-:W-:Y:S01]  /*05c0*/  LEA R21, R21, R8, 0x6 ;  /* 0x0000000815157211 */ /* 0x000fe200078e30ff */
[----:B------:R-:W-:Y:S04]  /*05d0*/  BAR.SYNC.DEFER_BLOCKING 0x0 ;  /* 0x0000000000007b1d */ /* 0x000fe80000010000 */
[----:B0-----:R-:W-:-:S02]  /*05e0*/  IMAD.WIDE R6, R21, 0x4, R6 ;  /* 0x0000000415067825 */ /* 0x001fc400078e0206 */
[----:B------:R-:W0:Y:S04]  /*05f0*/  LDS R9, [R29] ;  /* 0x000000001d097984 */ /* 0x000e280000000800 */
[----:B------:R-:W1:Y:S01]  /*0600*/  LDS R13, [R29+0x204] ;  /* 0x000204001d0d7984 */ /* 0x000e620000000800 */
[----:B------:R-:W-:Y:S06]  /*0610*/  BAR.SYNC.DEFER_BLOCKING 0x0 ;  /* 0x0000000000007b1d */ /* 0x000fec0000010000 */
[----:B------:R2:W-:Y:S01]  /*0620*/  @P0 STG.E.64 desc[UR6][R2.64], R10 ;  /* 0x0000000a02000986 */ /* 0x0005e2000c101b06 */
[--C-:B0-----:R-:W-:Y:S01]  /*0630*/  FADD R9, R9, R24.reuse ;  /* 0x0000001809097221 */ /* 0x101fe20000000000 */
[----:B-1----:R-:W-:-:S03]  /*0640*/  FADD R13, R13, R24 ;  /* 0x000000180d0d7221 */ /* 0x002fc60000000000 */
[----:B------:R-:W-:Y:S01]  /*0650*/  FADD R4, R9, R4 ;  /* 0x0000000409047221 */ /* 0x000fe20000000000 */
[----:B------:R-:W-:Y:S01]  /*0660*/  FADD R5, R13, R0 ;  /* 0x000000000d057221 */ /* 0x000fe20000000000 */
[----:B--2---:R-:W-:Y:S06]  /*0670*/  @!P1 EXIT ;  /* 0x000000000000994d */ /* 0x004fec0003800000 */
[----:B------:R-:W-:Y:S01]  /*0680*/  STG.E.64 desc[UR6][R6.64], R4 ;  /* 0x0000000406007986 */ /* 0x000fe2000c101b06 */
[----:B------:R-:W-:Y:S05]  /*0690*/  EXIT ;  /* 0x000000000000794d */ /* 0x000fea0003800000 */
.L_x_0:
[----:B------:R-:W-:-:S00]  /*06a0*/  BRA `(.L_x_0) ;  /* 0xfffffffc00fc7947 */ /* 0x000fc0000383ffff */
[----:B------:R-:W-:-:S00]  /*06b0*/  NOP ;  /* 0x0000000000007918 */ /* 0x000fc00000000000 */
        /* <DEDUP_REMOVED lines=12> */
.L_x_1:


//--------------------- .nv.shared.triton_poi_fused_add_convolution_mul_28 --------------------------
	.section	.nv.shared.triton_poi_fused_add_convolution_mul_28,"aw",@nobits
	.sectionflags	@""
	.align	16
	.zero		1024


//--------------------- .nv.constant0.triton_poi_fused_add_convolution_mul_28 --------------------------
	.section	.nv.constant0.triton_poi_fused_add_convolution_mul_28,"a",@progbits
	.sectionflags	@""
	.align	4
.nv.constant0.triton_poi_fused_add_convolution_mul_28:
	.zero		600
